//
// Generated by NVIDIA NVVM Compiler
//
// Compiler Build ID: CL-36424714
// Cuda compilation tools, release 13.0, V13.0.88
// Based on NVVM 20.0.0
//

.version 9.0
.target sm_100
.address_size 64

	// .globl	_Z10stencil_1dPKiPii
// _ZZ10stencil_1dPKiPiiE4temp has been demoted

.visible .entry _Z10stencil_1dPKiPii(
	.param .u64 .ptr .align 1 _Z10stencil_1dPKiPii_param_0,
	.param .u64 .ptr .align 1 _Z10stencil_1dPKiPii_param_1,
	.param .u32 _Z10stencil_1dPKiPii_param_2
)
{
	.reg .pred 	%p<5>;
	.reg .b32 	%r<46>;
	.reg .b64 	%rd<11>;
	// demoted variable
	.shared .align 4 .b8 _ZZ10stencil_1dPKiPiiE4temp[1080];
	ld.param.u64 	%rd4, [_Z10stencil_1dPKiPii_param_0];
	ld.param.u64 	%rd3, [_Z10stencil_1dPKiPii_param_1];
	ld.param.u32 	%r6, [_Z10stencil_1dPKiPii_param_2];
	cvta.to.global.u64 	%rd1, %rd4;
	mov.u32 	%r1, %tid.x;
	mov.u32 	%r7, %ctaid.x;
	mov.u32 	%r8, %ntid.x;
	mad.lo.s32 	%r2, %r7, %r8, %r1;
	setp.ge.s32 	%p1, %r2, %r6;
	@%p1 bra 	$L__BB0_7;
	mul.wide.s32 	%rd5, %r2, 4;
	add.s64 	%rd2, %rd1, %rd5;
	ld.global.nc.u32 	%r9, [%rd2];
	shl.b32 	%r10, %r1, 2;
	mov.u32 	%r11, _ZZ10stencil_1dPKiPiiE4temp;
	add.s32 	%r3, %r11, %r10;
	st.shared.u32 	[%r3+28], %r9;
	setp.gt.u32 	%p2, %r1, 6;
	@%p2 bra 	$L__BB0_6;
	setp.lt.s32 	%p3, %r2, 7;
	mov.b32 	%r45, 0;
	@%p3 bra 	$L__BB0_4;
	add.s32 	%r13, %r2, -7;
	mul.wide.u32 	%rd6, %r13, 4;
	add.s64 	%rd7, %rd1, %rd6;
	ld.global.nc.u32 	%r45, [%rd7];
$L__BB0_4:
	st.shared.u32 	[%r3], %r45;
	add.s32 	%r14, %r2, 249;
	setp.ge.s32 	%p4, %r14, %r6;
	@%p4 bra 	$L__BB0_6;
	ld.global.nc.u32 	%r15, [%rd2+1024];
	st.shared.u32 	[%r3+1052], %r15;
$L__BB0_6:
	bar.sync 	0;
	ld.shared.u32 	%r16, [%r3];
	ld.shared.u32 	%r17, [%r3+4];
	add.s32 	%r18, %r17, %r16;
	ld.shared.u32 	%r19, [%r3+8];
	add.s32 	%r20, %r19, %r18;
	ld.shared.u32 	%r21, [%r3+12];
	add.s32 	%r22, %r21, %r20;
	ld.shared.u32 	%r23, [%r3+16];
	add.s32 	%r24, %r23, %r22;
	ld.shared.u32 	%r25, [%r3+20];
	add.s32 	%r26, %r25, %r24;
	ld.shared.u32 	%r27, [%r3+24];
	add.s32 	%r28, %r27, %r26;
	ld.shared.u32 	%r29, [%r3+28];
	add.s32 	%r30, %r29, %r28;
	ld.shared.u32 	%r31, [%r3+32];
	add.s32 	%r32, %r31, %r30;
	ld.shared.u32 	%r33, [%r3+36];
	add.s32 	%r34, %r33, %r32;
	ld.shared.u32 	%r35, [%r3+40];
	add.s32 	%r36, %r35, %r34;
	ld.shared.u32 	%r37, [%r3+44];
	add.s32 	%r38, %r37, %r36;
	ld.shared.u32 	%r39, [%r3+48];
	add.s32 	%r40, %r39, %r38;
	ld.shared.u32 	%r41, [%r3+52];
	add.s32 	%r42, %r41, %r40;
	ld.shared.u32 	%r43, [%r3+56];
	add.s32 	%r44, %r43, %r42;
	cvta.to.global.u64 	%rd8, %rd3;
	add.s64 	%rd10, %rd8, %rd5;
	st.global.u32 	[%rd10], %r44;
$L__BB0_7:
	ret;

}


// ===== COMPILED SASS (sm_100) =====

	.target	sm_100

	.elftype	@"ET_EXEC"


//--------------------- .note.nv.tkinfo           --------------------------
	.section	.note.nv.tkinfo,"",@"SHT_NOTE"
	.sectionflags	@"SHF_NOTE_NV_TKINFO"
	.tkinfo
        /*0018*/ 	.word	0x00000002
        /*0030*/ 	.string	""
        /*0030*/ 	.string	"ptxas"
        /*0030*/ 	.string	"Cuda compilation tools, release 13.0, V13.0.88"
        /*0030*/ 	.string	"Build cuda_13.0.r13.0/compiler.36424714_0"
        /*0030*/ 	.string	"-arch sm_100 -m 64 "



//--------------------- .note.nv.cuinfo           --------------------------
	.section	.note.nv.cuinfo,"",@"SHT_NOTE"
	.sectionflags	@"SHF_NOTE_NV_CUINFO"
        /*0018*/ 	.short	0x0002
        /*001a*/ 	.short	0x0064
        /*001c*/ 	.short	0x0082
	.zero		2


//--------------------- .nv.info                  --------------------------
	.section	.nv.info,"",@"SHT_CUDA_INFO"
	.align	4


	//----- nvinfo : EIATTR_REGCOUNT
	.align		4
        /*0000*/ 	.byte	0x04, 0x2f
        /*0002*/ 	.short	(.L_1 - .L_0)
	.align		4
.L_0:
        /*0004*/ 	.word	index@(_Z10stencil_1dPKiPii)
        /*0008*/ 	.word	0x00000018


	//----- nvinfo : EIATTR_FRAME_SIZE
	.align		4
.L_1:
        /*000c*/ 	.byte	0x04, 0x11
        /*000e*/ 	.short	(.L_3 - .L_2)
	.align		4
.L_2:
        /*0010*/ 	.word	index@(_Z10stencil_1dPKiPii)
        /*0014*/ 	.word	0x00000000


	//----- nvinfo : EIATTR_MIN_STACK_SIZE
	.align		4
.L_3:
        /*0018*/ 	.byte	0x04, 0x12
        /*001a*/ 	.short	(.L_5 - .L_4)
	.align		4
.L_4:
        /*001c*/ 	.word	index@(_Z10stencil_1dPKiPii)
        /*0020*/ 	.word	0x00000000
.L_5:


//--------------------- .nv.compat                --------------------------
	.section	.nv.compat,"",@"SHT_CUDA_COMPAT_INFO"
	.align	4
        /*0000*/ 	.byte	0x02, 0x09, 0x00, 0x00, 0x02, 0x02, 0x01, 0x00, 0x02, 0x05, 0x05, 0x00, 0x03, 0x07, 0x01, 0x01
        /*0010*/ 	.byte	0x02, 0x03, 0x00, 0x00, 0x02, 0x06, 0x01, 0x00, 0x04, 0x0b, 0x08, 0x00, 0x09, 0x00, 0x00, 0x00
        /*0020*/ 	.byte	0x00, 0x00, 0x00, 0x00


//--------------------- .nv.info._Z10stencil_1dPKiPii --------------------------
	.section	.nv.info._Z10stencil_1dPKiPii,"",@"SHT_CUDA_INFO"
	.sectionflags	@""
	.align	4


	//----- nvinfo : EIATTR_CUDA_API_VERSION
	.align		4
        /*0000*/ 	.byte	0x04, 0x37
        /*0002*/ 	.short	(.L_7 - .L_6)
.L_6:
        /*0004*/ 	.word	0x00000082


	//----- nvinfo : EIATTR_KPARAM_INFO
	.align		4
.L_7:
        /*0008*/ 	.byte	0x04, 0x17
        /*000a*/ 	.short	(.L_9 - .L_8)
.L_8:
        /*000c*/ 	.word	0x00000000
        /*0010*/ 	.short	0x0002
        /*0012*/ 	.short	0x0010
        /*0014*/ 	.byte	0x00, 0xf0, 0x11, 0x00


	//----- nvinfo : EIATTR_KPARAM_INFO
	.align		4
.L_9:
        /*0018*/ 	.byte	0x04, 0x17
        /*001a*/ 	.short	(.L_11 - .L_10)
.L_10:
        /*001c*/ 	.word	0x00000000
        /*0020*/ 	.short	0x0001
        /*0022*/ 	.short	0x0008
        /*0024*/ 	.byte	0x00, 0xf5, 0x21, 0x00


	//----- nvinfo : EIATTR_KPARAM_INFO
	.align		4
.L_11:
        /*0028*/ 	.byte	0x04, 0x17
        /*002a*/ 	.short	(.L_13 - .L_12)
.L_12:
        /*002c*/ 	.word	0x00000000
        /*0030*/ 	.short	0x0000
        /*0032*/ 	.short	0x0000
        /*0034*/ 	.byte	0x00, 0xf5, 0x21, 0x00


	//----- nvinfo : EIATTR_SPARSE_MMA_MASK
	.align		4
.L_13:
        /*0038*/ 	.byte	0x03, 0x50
        /*003a*/ 	.short	0x0000


	//----- nvinfo : EIATTR_MAXREG_COUNT
	.align		4
        /*003c*/ 	.byte	0x03, 0x1b
        /*003e*/ 	.short	0x00ff


	//----- nvinfo : EIATTR_NUM_BARRIERS
	.align		4
        /*0040*/ 	.byte	0x02, 0x4c
        /*0042*/ 	.byte	0x01
	.zero		1


	//----- nvinfo : EIATTR_MERCURY_ISA_VERSION
	.align		4
        /*0044*/ 	.byte	0x03, 0x5f
        /*0046*/ 	.short	0x0101


	//----- nvinfo : EIATTR_VRC_CTA_INIT_COUNT
	.align		4
        /*0048*/ 	.byte	0x02, 0x4a
	.zero		1
	.zero		1


	//----- nvinfo : EIATTR_EXIT_INSTR_OFFSETS
	.align		4
        /*004c*/ 	.byte	0x04, 0x1c
        /*004e*/ 	.short	(.L_15 - .L_14)


	//   ....[0]....
.L_14:
        /*0050*/ 	.word	0x00000070


	//   ....[1]....
        /*0054*/ 	.word	0x00000390


	//----- nvinfo : EIATTR_CRS_STACK_SIZE
	.align		4
.L_15:
        /*0058*/ 	.byte	0x04, 0x1e
        /*005a*/ 	.short	(.L_17 - .L_16)
.L_16:
        /*005c*/ 	.word	0x00000000


	//----- nvinfo : EIATTR_CBANK_PARAM_SIZE
	.align		4
.L_17:
        /*0060*/ 	.byte	0x03, 0x19
        /*0062*/ 	.short	0x0014


	//----- nvinfo : EIATTR_PARAM_CBANK
	.align		4
        /*0064*/ 	.byte	0x04, 0x0a
        /*0066*/ 	.short	(.L_19 - .L_18)
	.align		4
.L_18:
        /*0068*/ 	.word	index@(.nv.constant0._Z10stencil_1dPKiPii)
        /*006c*/ 	.short	0x0380
        /*006e*/ 	.short	0x0014


	//----- nvinfo : EIATTR_SW_WAR
	.align		4
.L_19:
        /*0070*/ 	.byte	0x04, 0x36
        /*0072*/ 	.short	(.L_21 - .L_20)
.L_20:
        /*0074*/ 	.word	0x00000008
.L_21:


//--------------------- .nv.callgraph             --------------------------
	.section	.nv.callgraph,"",@"SHT_CUDA_CALLGRAPH"
	.align	4
	.sectionentsize	8
	.align		4
        /*0000*/ 	.word	0x00000000
	.align		4
        /*0004*/ 	.word	0xffffffff
	.align		4
        /*0008*/ 	.word	0x00000000
	.align		4
        /*000c*/ 	.word	0xfffffffe
	.align		4
        /*0010*/ 	.word	0x00000000
	.align		4
        /*0014*/ 	.word	0xfffffffd
	.align		4
        /*0018*/ 	.word	0x00000000
	.align		4
        /*001c*/ 	.word	0xfffffffc


//--------------------- .text._Z10stencil_1dPKiPii --------------------------
	.section	.text._Z10stencil_1dPKiPii,"ax",@progbits
	.align	128
        .global         _Z10stencil_1dPKiPii
        .type           _Z10stencil_1dPKiPii,@function
        .size           _Z10stencil_1dPKiPii,(.L_x_3 - _Z10stencil_1dPKiPii)
        .other          _Z10stencil_1dPKiPii,@"STO_CUDA_ENTRY STV_DEFAULT"
_Z10stencil_1dPKiPii:
.text._Z10stencil_1dPKiPii:
[----:B------:R-:W-:Y:S01]  /*0000*/  LDC R1, c[0x0][0x37c] ;  /* 0x0000df00ff017b82 */ /* 0x000fe20000000800 */
[----:B------:R-:W0:Y:S07]  /*0010*/  S2R R4, SR_TID.X ;  /* 0x0000000000047919 */ /* 0x000e2e0000002100 */
[----:B------:R-:W0:Y:S01]  /*0020*/  S2UR UR4, SR_CTAID.X ;  /* 0x00000000000479c3 */ /* 0x000e220000002500 */
[----:B------:R-:W1:Y:S07]  /*0030*/  LDCU UR8, c[0x0][0x390] ;  /* 0x00007200ff0877ac */ /* 0x000e6e0008000800 */
[----:B------:R-:W0:Y:S02]  /*0040*/  LDC R5, c[0x0][0x360] ;  /* 0x0000d800ff057b82 */ /* 0x000e240000000800 */
[----:B0-----:R-:W-:-:S05]  /*0050*/  IMAD R5, R5, UR4, R4 ;  /* 0x0000000405057c24 */ /* 0x001fca000f8e0204 */
[----:B-1----:R-:W-:-:S13]  /*0060*/  ISETP.GE.AND P0, PT, R5, UR8, PT ;  /* 0x0000000805007c0c */ /* 0x002fda000bf06270 */
[----:B------:R-:W-:Y:S05]  /*0070*/  @P0 EXIT ;  /* 0x000000000000094d */ /* 0x000fea0003800000 */
[----:B------:R-:W0:Y:S01]  /*0080*/  LDC.64 R6, c[0x0][0x380] ;  /* 0x0000e000ff067b82 */ /* 0x000e220000000a00 */
[----:B------:R-:W1:Y:S01]  /*0090*/  LDCU.64 UR6, c[0x0][0x358] ;  /* 0x00006b00ff0677ac */ /* 0x000e620008000a00 */
[----:B0-----:R-:W-:-:S05]  /*00a0*/  IMAD.WIDE R2, R5, 0x4, R6 ;  /* 0x0000000405027825 */ /* 0x001fca00078e0206 */
[----:B-1----:R-:W2:Y:S01]  /*00b0*/  LDG.E.CONSTANT R0, desc[UR6][R2.64] ;  /* 0x0000000602007981 */ /* 0x002ea2000c1e9900 */
[----:B------:R-:W0:Y:S01]  /*00c0*/  S2UR UR5, SR_CgaCtaId ;  /* 0x00000000000579c3 */ /* 0x000e220000008800 */
[----:B------:R-:W-:Y:S01]  /*00d0*/  UMOV UR4, 0x400 ;  /* 0x0000040000047882 */ /* 0x000fe20000000000 */
[----:B------:R-:W-:Y:S01]  /*00e0*/  ISETP.GT.U32.AND P0, PT, R4, 0x6, PT ;  /* 0x000000060400780c */ /* 0x000fe20003f04070 */
[----:B------:R-:W-:Y:S01]  /*00f0*/  BSSY.RECONVERGENT B0, `(.L_x_0) ;  /* 0x000000f000007945 */ /* 0x000fe20003800200 */
[----:B0-----:R-:W-:-:S06]  /*0100*/  ULEA UR4, UR5, UR4, 0x18 ;  /* 0x0000000405047291 */ /* 0x001fcc000f8ec0ff */
[----:B------:R-:W-:-:S05]  /*0110*/  LEA R9, R4, UR4, 0x2 ;  /* 0x0000000404097c11 */ /* 0x000fca000f8e10ff */
[----:B--2---:R0:W-:Y:S01]  /*0120*/  STS [R9+0x1c], R0 ;  /* 0x00001c0009007388 */ /* 0x0041e20000000800 */
[----:B------:R-:W-:Y:S05]  /*0130*/  @P0 BRA `(.L_x_1) ;  /* 0x0000000000280947 */ /* 0x000fea0003800000 */
[C---:B------:R-:W-:Y:S01]  /*0140*/  ISETP.GE.AND P0, PT, R5.reuse, 0x7, PT ;  /* 0x000000070500780c */ /* 0x040fe20003f06270 */
[----:B0-----:R-:W-:-:S05]  /*0150*/  VIADD R0, R5, 0xf9 ;  /* 0x000000f905007836 */ /* 0x001fca0000000000 */
[----:B------:R-:W-:Y:S01]  /*0160*/  ISETP.GE.AND P1, PT, R0, UR8, PT ;  /* 0x0000000800007c0c */ /* 0x000fe2000bf26270 */
[----:B------:R-:W-:-:S06]  /*0170*/  IMAD.MOV.U32 R0, RZ, RZ, RZ ;  /* 0x000000ffff007224 */ /* 0x000fcc00078e00ff */
[----:B------:R-:W-:-:S04]  /*0180*/  @P0 VIADD R11, R5, 0xfffffff9 ;  /* 0xfffffff9050b0836 */ /* 0x000fc80000000000 */
[----:B------:R-:W-:Y:S02]  /*0190*/  @P0 IMAD.WIDE.U32 R6, R11, 0x4, R6 ;  /* 0x000000040b060825 */ /* 0x000fe400078e0006 */
[----:B------:R-:W2:Y:S04]  /*01a0*/  @!P1 LDG.E.CONSTANT R2, desc[UR6][R2.64+0x400] ;  /* 0x0004000602029981 */ /* 0x000ea8000c1e9900 */
[----:B------:R-:W3:Y:S04]  /*01b0*/  @P0 LDG.E.CONSTANT R0, desc[UR6][R6.64] ;  /* 0x0000000606000981 */ /* 0x000ee8000c1e9900 */
[----:B--2---:R1:W-:Y:S04]  /*01c0*/  @!P1 STS [R9+0x41c], R2 ;  /* 0x00041c0209009388 */ /* 0x0043e80000000800 */
[----:B---3--:R1:W-:Y:S02]  /*01d0*/  STS [R9], R0 ;  /* 0x0000000009007388 */ /* 0x0083e40000000800 */
.L_x_1:
[----:B------:R-:W-:Y:S05]  /*01e0*/  BSYNC.RECONVERGENT B0 ;  /* 0x0000000000007941 */ /* 0x000fea0003800200 */
.L_x_0:
[----:B------:R-:W-:Y:S08]  /*01f0*/  BAR.SYNC.DEFER_BLOCKING 0x0 ;  /* 0x0000000000007b1d */ /* 0x000ff00000010000 */
[----:B-1----:R-:W1:Y:S01]  /*0200*/  LDC.64 R2, c[0x0][0x388] ;  /* 0x0000e200ff027b82 */ /* 0x002e620000000a00 */
[----:B0-----:R-:W-:Y:S04]  /*0210*/  LDS R0, [R9] ;  /* 0x0000000009007984 */ /* 0x001fe80000000800 */
[----:B------:R-:W-:Y:S01]  /*0220*/  LDS R7, [R9+0x4] ;  /* 0x0000040009077984 */ /* 0x000fe20000000800 */
[----:B-1----:R-:W-:-:S03]  /*0230*/  IMAD.WIDE R2, R5, 0x4, R2 ;  /* 0x0000000405027825 */ /* 0x002fc600078e0202 */
[----:B------:R-:W0:Y:S04]  /*0240*/  LDS R4, [R9+0x8] ;  /* 0x0000080009047984 */ /* 0x000e280000000800 */
[----:B------:R-:W-:Y:S04]  /*0250*/  LDS R11, [R9+0xc] ;  /* 0x00000c00090b7984 */ /* 0x000fe80000000800 */
[----:B------:R-:W1:Y:S04]  /*0260*/  LDS R6, [R9+0x10] ;  /* 0x0000100009067984 */ /* 0x000e680000000800 */
[----:B------:R-:W-:Y:S04]  /*0270*/  LDS R13, [R9+0x14] ;  /* 0x00001400090d7984 */ /* 0x000fe80000000800 */
[----:B------:R-:W2:Y:S04]  /*0280*/  LDS R8, [R9+0x18] ;  /* 0x0000180009087984 */ /* 0x000ea80000000800 */
[----:B------:R-:W-:Y:S04]  /*0290*/  LDS R15, [R9+0x1c] ;  /* 0x00001c00090f7984 */ /* 0x000fe80000000800 */
[----:B------:R-:W3:Y:S04]  /*02a0*/  LDS R10, [R9+0x20] ;  /* 0x00002000090a7984 */ /* 0x000ee80000000800 */
[----:B------:R-:W-:Y:S04]  /*02b0*/  LDS R17, [R9+0x24] ;  /* 0x0000240009117984 */ /* 0x000fe80000000800 */
[----:B------:R-:W4:Y:S04]  /*02c0*/  LDS R12, [R9+0x28] ;  /* 0x00002800090c7984 */ /* 0x000f280000000800 */
[----:B------:R-:W-:Y:S04]  /*02d0*/  LDS R19, [R9+0x2c] ;  /* 0x00002c0009137984 */ /* 0x000fe80000000800 */
[----:B------:R-:W5:Y:S01]  /*02e0*/  LDS R14, [R9+0x30] ;  /* 0x00003000090e7984 */ /* 0x000f620000000800 */
[----:B0-----:R-:W-:-:S03]  /*02f0*/  IADD3 R0, PT, PT, R4, R7, R0 ;  /* 0x0000000704007210 */ /* 0x001fc60007ffe000 */
[----:B------:R-:W-:Y:S04]  /*0300*/  LDS R21, [R9+0x34] ;  /* 0x0000340009157984 */ /* 0x000fe80000000800 */
[----:B------:R-:W0:Y:S01]  /*0310*/  LDS R16, [R9+0x38] ;  /* 0x0000380009107984 */ /* 0x000e220000000800 */
[----:B-1----:R-:W-:-:S04]  /*0320*/  IADD3 R0, PT, PT, R6, R11, R0 ;  /* 0x0000000b06007210 */ /* 0x002fc80007ffe000 */
[----:B--2---:R-:W-:-:S04]  /*0330*/  IADD3 R0, PT, PT, R8, R13, R0 ;  /* 0x0000000d08007210 */ /* 0x004fc80007ffe000 */
[----:B---3--:R-:W-:-:S04]  /*0340*/  IADD3 R0, PT, PT, R10, R15, R0 ;  /* 0x0000000f0a007210 */ /* 0x008fc80007ffe000 */
[----:B----4-:R-:W-:-:S04]  /*0350*/  IADD3 R0, PT, PT, R12, R17, R0 ;  /* 0x000000110c007210 */ /* 0x010fc80007ffe000 */
[----:B-----5:R-:W-:-:S04]  /*0360*/  IADD3 R0, PT, PT, R14, R19, R0 ;  /* 0x000000130e007210 */ /* 0x020fc80007ffe000 */
[----:B0-----:R-:W-:-:S05]  /*0370*/  IADD3 R21, PT, PT, R16, R21, R0 ;  /* 0x0000001510157210 */ /* 0x001fca0007ffe000 */
[----:B------:R-:W-:Y:S01]  /*0380*/  STG.E desc[UR6][R2.64], R21 ;  /* 0x0000001502007986 */ /* 0x000fe2000c101906 */
[----:B------:R-:W-:Y:S05]  /*0390*/  EXIT ;  /* 0x000000000000794d */ /* 0x000fea0003800000 */
.L_x_2:
[----:B------:R-:W-:-:S00]  /*03a0*/  BRA `(.L_x_2) ;  /* 0xfffffffc00fc7947 */ /* 0x000fc0000383ffff */
[----:B------:R-:W-:-:S00]  /*03b0*/  NOP ;  /* 0x0000000000007918 */ /* 0x000fc00000000000 */
        /* <DEDUP_REMOVED lines=12> */
.L_x_3:


//--------------------- .nv.shared._Z10stencil_1dPKiPii --------------------------
	.section	.nv.shared._Z10stencil_1dPKiPii,"aw",@nobits
	.sectionflags	@""
	.align	4
.nv.shared._Z10stencil_1dPKiPii:
	.zero		2104


//--------------------- .nv.shared.reserved.0     --------------------------
	.section	.nv.shared.reserved.0,"aw",@nobits
	.weak		__nv_reservedSMEM_offset_0_alias
	.size		__nv_reservedSMEM_offset_0_alias, 0, 64
	.other		__nv_reservedSMEM_offset_0_alias,@"STO_CUDA_RESERVED_SHARED STV_DEFAULT"
__nv_reservedSMEM_offset_0_alias:
	.zero		0
	.zero		64


//--------------------- .nv.constant0._Z10stencil_1dPKiPii --------------------------
	.section	.nv.constant0._Z10stencil_1dPKiPii,"a",@progbits
	.sectionflags	@""
	.align	4
.nv.constant0._Z10stencil_1dPKiPii:
	.zero		916


//--------------------- SYMBOLS --------------------------

	.type		.nv.reservedSmem.offset0,@object
	.size		.nv.reservedSmem.offset0,0x4
	.type		.nv.reservedSmem.cap,@object
	.size		.nv.reservedSmem.cap,0x4
